//
// Generated by NVIDIA NVVM Compiler
//
// Compiler Build ID: CL-36424714
// Cuda compilation tools, release 13.0, V13.0.88
// Based on NVVM 20.0.0
//

.version 9.0
.target sm_100
.address_size 64

	// .globl	_Z18AddVectorsModifiedPKfS0_Pfi

.visible .entry _Z18AddVectorsModifiedPKfS0_Pfi(
	.param .u64 .ptr .align 1 _Z18AddVectorsModifiedPKfS0_Pfi_param_0,
	.param .u64 .ptr .align 1 _Z18AddVectorsModifiedPKfS0_Pfi_param_1,
	.param .u64 .ptr .align 1 _Z18AddVectorsModifiedPKfS0_Pfi_param_2,
	.param .u32 _Z18AddVectorsModifiedPKfS0_Pfi_param_3
)
{
	.reg .pred 	%p<2>;
	.reg .b32 	%r<6>;
	.reg .b32 	%f<4>;
	.reg .b64 	%rd<11>;

	ld.param.u64 	%rd1, [_Z18AddVectorsModifiedPKfS0_Pfi_param_0];
	ld.param.u64 	%rd2, [_Z18AddVectorsModifiedPKfS0_Pfi_param_1];
	ld.param.u64 	%rd3, [_Z18AddVectorsModifiedPKfS0_Pfi_param_2];
	ld.param.u32 	%r2, [_Z18AddVectorsModifiedPKfS0_Pfi_param_3];
	mov.u32 	%r3, %ctaid.x;
	mov.u32 	%r4, %ntid.x;
	mov.u32 	%r5, %tid.x;
	mad.lo.s32 	%r1, %r3, %r4, %r5;
	setp.ge.s32 	%p1, %r1, %r2;
	@%p1 bra 	$L__BB0_2;
	cvta.to.global.u64 	%rd4, %rd1;
	cvta.to.global.u64 	%rd5, %rd2;
	cvta.to.global.u64 	%rd6, %rd3;
	mul.wide.s32 	%rd7, %r1, 4;
	add.s64 	%rd8, %rd4, %rd7;
	ld.global.f32 	%f1, [%rd8];
	add.s64 	%rd9, %rd5, %rd7;
	ld.global.f32 	%f2, [%rd9];
	add.f32 	%f3, %f1, %f2;
	add.s64 	%rd10, %rd6, %rd7;
	st.global.f32 	[%rd10], %f3;
$L__BB0_2:
	ret;

}


// ===== COMPILED SASS (sm_100) =====

	.target	sm_100

	.elftype	@"ET_EXEC"


//--------------------- .note.nv.tkinfo           --------------------------
	.section	.note.nv.tkinfo,"",@"SHT_NOTE"
	.sectionflags	@"SHF_NOTE_NV_TKINFO"
	.tkinfo
        /*0018*/ 	.word	0x00000002
        /*0030*/ 	.string	""
        /*0030*/ 	.string	"ptxas"
        /*0030*/ 	.string	"Cuda compilation tools, release 13.0, V13.0.88"
        /*0030*/ 	.string	"Build cuda_13.0.r13.0/compiler.36424714_0"
        /*0030*/ 	.string	"-arch sm_100 -m 64 "



//--------------------- .note.nv.cuinfo           --------------------------
	.section	.note.nv.cuinfo,"",@"SHT_NOTE"
	.sectionflags	@"SHF_NOTE_NV_CUINFO"
        /*0018*/ 	.short	0x0002
        /*001a*/ 	.short	0x0064
        /*001c*/ 	.short	0x0082
	.zero		2


//--------------------- .nv.info                  --------------------------
	.section	.nv.info,"",@"SHT_CUDA_INFO"
	.align	4


	//----- nvinfo : EIATTR_REGCOUNT
	.align		4
        /*0000*/ 	.byte	0x04, 0x2f
        /*0002*/ 	.short	(.L_1 - .L_0)
	.align		4
.L_0:
        /*0004*/ 	.word	index@(_Z18AddVectorsModifiedPKfS0_Pfi)
        /*0008*/ 	.word	0x0000000c


	//----- nvinfo : EIATTR_FRAME_SIZE
	.align		4
.L_1:
        /*000c*/ 	.byte	0x04, 0x11
        /*000e*/ 	.short	(.L_3 - .L_2)
	.align		4
.L_2:
        /*0010*/ 	.word	index@(_Z18AddVectorsModifiedPKfS0_Pfi)
        /*0014*/ 	.word	0x00000000


	//----- nvinfo : EIATTR_MIN_STACK_SIZE
	.align		4
.L_3:
        /*0018*/ 	.byte	0x04, 0x12
        /*001a*/ 	.short	(.L_5 - .L_4)
	.align		4
.L_4:
        /*001c*/ 	.word	index@(_Z18AddVectorsModifiedPKfS0_Pfi)
        /*0020*/ 	.word	0x00000000
.L_5:


//--------------------- .nv.compat                --------------------------
	.section	.nv.compat,"",@"SHT_CUDA_COMPAT_INFO"
	.align	4
        /*0000*/ 	.byte	0x02, 0x09, 0x00, 0x00, 0x02, 0x02, 0x01, 0x00, 0x02, 0x05, 0x05, 0x00, 0x03, 0x07, 0x01, 0x01
        /*0010*/ 	.byte	0x02, 0x03, 0x00, 0x00, 0x02, 0x06, 0x01, 0x00, 0x04, 0x0b, 0x08, 0x00, 0x09, 0x00, 0x00, 0x00
        /*0020*/ 	.byte	0x00, 0x00, 0x00, 0x00


//--------------------- .nv.info._Z18AddVectorsModifiedPKfS0_Pfi --------------------------
	.section	.nv.info._Z18AddVectorsModifiedPKfS0_Pfi,"",@"SHT_CUDA_INFO"
	.sectionflags	@""
	.align	4


	//----- nvinfo : EIATTR_CUDA_API_VERSION
	.align		4
        /*0000*/ 	.byte	0x04, 0x37
        /*0002*/ 	.short	(.L_7 - .L_6)
.L_6:
        /*0004*/ 	.word	0x00000082


	//----- nvinfo : EIATTR_KPARAM_INFO
	.align		4
.L_7:
        /*0008*/ 	.byte	0x04, 0x17
        /*000a*/ 	.short	(.L_9 - .L_8)
.L_8:
        /*000c*/ 	.word	0x00000000
        /*0010*/ 	.short	0x0003
        /*0012*/ 	.short	0x0018
        /*0014*/ 	.byte	0x00, 0xf0, 0x11, 0x00


	//----- nvinfo : EIATTR_KPARAM_INFO
	.align		4
.L_9:
        /*0018*/ 	.byte	0x04, 0x17
        /*001a*/ 	.short	(.L_11 - .L_10)
.L_10:
        /*001c*/ 	.word	0x00000000
        /*0020*/ 	.short	0x0002
        /*0022*/ 	.short	0x0010
        /*0024*/ 	.byte	0x00, 0xf5, 0x21, 0x00


	//----- nvinfo : EIATTR_KPARAM_INFO
	.align		4
.L_11:
        /*0028*/ 	.byte	0x04, 0x17
        /*002a*/ 	.short	(.L_13 - .L_12)
.L_12:
        /*002c*/ 	.word	0x00000000
        /*0030*/ 	.short	0x0001
        /*0032*/ 	.short	0x0008
        /*0034*/ 	.byte	0x00, 0xf5, 0x21, 0x00


	//----- nvinfo : EIATTR_KPARAM_INFO
	.align		4
.L_13:
        /*0038*/ 	.byte	0x04, 0x17
        /*003a*/ 	.short	(.L_15 - .L_14)
.L_14:
        /*003c*/ 	.word	0x00000000
        /*0040*/ 	.short	0x0000
        /*0042*/ 	.short	0x0000
        /*0044*/ 	.byte	0x00, 0xf5, 0x21, 0x00


	//----- nvinfo : EIATTR_SPARSE_MMA_MASK
	.align		4
.L_15:
        /*0048*/ 	.byte	0x03, 0x50
        /*004a*/ 	.short	0x0000


	//----- nvinfo : EIATTR_MAXREG_COUNT
	.align		4
        /*004c*/ 	.byte	0x03, 0x1b
        /*004e*/ 	.short	0x00ff


	//----- nvinfo : EIATTR_MERCURY_ISA_VERSION
	.align		4
        /*0050*/ 	.byte	0x03, 0x5f
        /*0052*/ 	.short	0x0101


	//----- nvinfo : EIATTR_VRC_CTA_INIT_COUNT
	.align		4
        /*0054*/ 	.byte	0x02, 0x4a
	.zero		1
	.zero		1


	//----- nvinfo : EIATTR_EXIT_INSTR_OFFSETS
	.align		4
        /*0058*/ 	.byte	0x04, 0x1c
        /*005a*/ 	.short	(.L_17 - .L_16)


	//   ....[0]....
.L_16:
        /*005c*/ 	.word	0x00000070


	//   ....[1]....
        /*0060*/ 	.word	0x00000130


	//----- nvinfo : EIATTR_CBANK_PARAM_SIZE
	.align		4
.L_17:
        /*0064*/ 	.byte	0x03, 0x19
        /*0066*/ 	.short	0x001c


	//----- nvinfo : EIATTR_PARAM_CBANK
	.align		4
        /*0068*/ 	.byte	0x04, 0x0a
        /*006a*/ 	.short	(.L_19 - .L_18)
	.align		4
.L_18:
        /*006c*/ 	.word	index@(.nv.constant0._Z18AddVectorsModifiedPKfS0_Pfi)
        /*0070*/ 	.short	0x0380
        /*0072*/ 	.short	0x001c


	//----- nvinfo : EIATTR_SW_WAR
	.align		4
.L_19:
        /*0074*/ 	.byte	0x04, 0x36
        /*0076*/ 	.short	(.L_21 - .L_20)
.L_20:
        /*0078*/ 	.word	0x00000008
.L_21:


//--------------------- .nv.callgraph             --------------------------
	.section	.nv.callgraph,"",@"SHT_CUDA_CALLGRAPH"
	.align	4
	.sectionentsize	8
	.align		4
        /*0000*/ 	.word	0x00000000
	.align		4
        /*0004*/ 	.word	0xffffffff
	.align		4
        /*0008*/ 	.word	0x00000000
	.align		4
        /*000c*/ 	.word	0xfffffffe
	.align		4
        /*0010*/ 	.word	0x00000000
	.align		4
        /*0014*/ 	.word	0xfffffffd
	.align		4
        /*0018*/ 	.word	0x00000000
	.align		4
        /*001c*/ 	.word	0xfffffffc


//--------------------- .text._Z18AddVectorsModifiedPKfS0_Pfi --------------------------
	.section	.text._Z18AddVectorsModifiedPKfS0_Pfi,"ax",@progbits
	.align	128
        .global         _Z18AddVectorsModifiedPKfS0_Pfi
        .type           _Z18AddVectorsModifiedPKfS0_Pfi,@function
        .size           _Z18AddVectorsModifiedPKfS0_Pfi,(.L_x_1 - _Z18AddVectorsModifiedPKfS0_Pfi)
        .other          _Z18AddVectorsModifiedPKfS0_Pfi,@"STO_CUDA_ENTRY STV_DEFAULT"
_Z18AddVectorsModifiedPKfS0_Pfi:
.text._Z18AddVectorsModifiedPKfS0_Pfi:
[----:B------:R-:W-:Y:S01]  /*0000*/  LDC R1, c[0x0][0x37c] ;  /* 0x0000df00ff017b82 */ /* 0x000fe20000000800 */
[----:B------:R-:W0:Y:S07]  /*0010*/  S2R R0, SR_TID.X ;  /* 0x0000000000007919 */ /* 0x000e2e0000002100 */
[----:B------:R-:W0:Y:S01]  /*0020*/  S2UR UR4, SR_CTAID.X ;  /* 0x00000000000479c3 */ /* 0x000e220000002500 */
[----:B------:R-:W1:Y:S07]  /*0030*/  LDCU UR5, c[0x0][0x398] ;  /* 0x00007300ff0577ac */ /* 0x000e6e0008000800 */
[----:B------:R-:W0:Y:S02]  /*0040*/  LDC R9, c[0x0][0x360] ;  /* 0x0000d800ff097b82 */ /* 0x000e240000000800 */
[----:B0-----:R-:W-:-:S05]  /*0050*/  IMAD R9, R9, UR4, R0 ;  /* 0x0000000409097c24 */ /* 0x001fca000f8e0200 */
[----:B-1----:R-:W-:-:S13]  /*0060*/  ISETP.GE.AND P0, PT, R9, UR5, PT ;  /* 0x0000000509007c0c */ /* 0x002fda000bf06270 */
[----:B------:R-:W-:Y:S05]  /*0070*/  @P0 EXIT ;  /* 0x000000000000094d */ /* 0x000fea0003800000 */
[----:B------:R-:W0:Y:S01]  /*0080*/  LDC.64 R2, c[0x0][0x380] ;  /* 0x0000e000ff027b82 */ /* 0x000e220000000a00 */
[----:B------:R-:W1:Y:S07]  /*0090*/  LDCU.64 UR4, c[0x0][0x358] ;  /* 0x00006b00ff0477ac */ /* 0x000e6e0008000a00 */
[----:B------:R-:W2:Y:S08]  /*00a0*/  LDC.64 R4, c[0x0][0x388] ;  /* 0x0000e200ff047b82 */ /* 0x000eb00000000a00 */
[----:B------:R-:W3:Y:S01]  /*00b0*/  LDC.64 R6, c[0x0][0x390] ;  /* 0x0000e400ff067b82 */ /* 0x000ee20000000a00 */
[----:B0-----:R-:W-:-:S06]  /*00c0*/  IMAD.WIDE R2, R9, 0x4, R2 ;  /* 0x0000000409027825 */ /* 0x001fcc00078e0202 */
[----:B-1----:R-:W4:Y:S01]  /*00d0*/  LDG.E R2, desc[UR4][R2.64] ;  /* 0x0000000402027981 */ /* 0x002f22000c1e1900 */
[----:B--2---:R-:W-:-:S06]  /*00e0*/  IMAD.WIDE R4, R9, 0x4, R4 ;  /* 0x0000000409047825 */ /* 0x004fcc00078e0204 */
[----:B------:R-:W4:Y:S01]  /*00f0*/  LDG.E R5, desc[UR4][R4.64] ;  /* 0x0000000404057981 */ /* 0x000f22000c1e1900 */
[----:B---3--:R-:W-:-:S04]  /*0100*/  IMAD.WIDE R6, R9, 0x4, R6 ;  /* 0x0000000409067825 */ /* 0x008fc800078e0206 */
[----:B----4-:R-:W-:-:S05]  /*0110*/  FADD R9, R2, R5 ;  /* 0x0000000502097221 */ /* 0x010fca0000000000 */
[----:B------:R-:W-:Y:S01]  /*0120*/  STG.E desc[UR4][R6.64], R9 ;  /* 0x0000000906007986 */ /* 0x000fe2000c101904 */
[----:B------:R-:W-:Y:S05]  /*0130*/  EXIT ;  /* 0x000000000000794d */ /* 0x000fea0003800000 */
.L_x_0:
[----:B------:R-:W-:-:S00]  /*0140*/  BRA `(.L_x_0) ;  /* 0xfffffffc00fc7947 */ /* 0x000fc0000383ffff */
[----:B------:R-:W-:-:S00]  /*0150*/  NOP ;  /* 0x0000000000007918 */ /* 0x000fc00000000000 */
        /* <DEDUP_REMOVED lines=10> */
.L_x_1:


//--------------------- .nv.shared.reserved.0     --------------------------
	.section	.nv.shared.reserved.0,"aw",@nobits
	.weak		__nv_reservedSMEM_offset_0_alias
	.size		__nv_reservedSMEM_offset_0_alias, 0, 64
	.other		__nv_reservedSMEM_offset_0_alias,@"STO_CUDA_RESERVED_SHARED STV_DEFAULT"
__nv_reservedSMEM_offset_0_alias:
	.zero		0
	.zero		64


//--------------------- .nv.constant0._Z18AddVectorsModifiedPKfS0_Pfi --------------------------
	.section	.nv.constant0._Z18AddVectorsModifiedPKfS0_Pfi,"a",@progbits
	.sectionflags	@""
	.align	4
.nv.constant0._Z18AddVectorsModifiedPKfS0_Pfi:
	.zero		924


//--------------------- SYMBOLS --------------------------

	.type		.nv.reservedSmem.offset0,@object
	.size		.nv.reservedSmem.offset0,0x4
